//
// Generated by NVIDIA NVVM Compiler
//
// Compiler Build ID: CL-36424714
// Cuda compilation tools, release 13.0, V13.0.88
// Based on NVVM 20.0.0
//

.version 9.0
.target sm_100
.address_size 64

	// .globl	_Z7computefffffffff
.extern .func  (.param .b32 func_retval0) vprintf
(
	.param .b64 vprintf_param_0,
	.param .b64 vprintf_param_1
)
;
.global .align 1 .b8 $str[7] = {37, 46, 49, 55, 103, 10};

.visible .entry _Z7computefffffffff(
	.param .f32 _Z7computefffffffff_param_0,
	.param .f32 _Z7computefffffffff_param_1,
	.param .f32 _Z7computefffffffff_param_2,
	.param .f32 _Z7computefffffffff_param_3,
	.param .f32 _Z7computefffffffff_param_4,
	.param .f32 _Z7computefffffffff_param_5,
	.param .f32 _Z7computefffffffff_param_6,
	.param .f32 _Z7computefffffffff_param_7,
	.param .f32 _Z7computefffffffff_param_8
)
{
	.local .align 8 .b8 	__local_depot0[8];
	.reg .b64 	%SP;
	.reg .b64 	%SPL;
	.reg .pred 	%p<7>;
	.reg .b32 	%r<7>;
	.reg .b32 	%f<60>;
	.reg .b64 	%rd<5>;
	.reg .b64 	%fd<2>;

	mov.u64 	%SPL, __local_depot0;
	cvta.local.u64 	%SP, %SPL;
	ld.param.f32 	%f6, [_Z7computefffffffff_param_3];
	ld.param.f32 	%f7, [_Z7computefffffffff_param_4];
	ld.param.f32 	%f8, [_Z7computefffffffff_param_5];
	ld.param.f32 	%f9, [_Z7computefffffffff_param_6];
	ld.param.f32 	%f4, [_Z7computefffffffff_param_7];
	ld.param.f32 	%f5, [_Z7computefffffffff_param_8];
	div.rn.f32 	%f10, %f6, 0f00000000;
	sqrt.rn.f32 	%f59, %f10;
	mov.f32 	%f11, 0f00001F01;
	sub.f32 	%f12, %f11, %f7;
	div.rn.f32 	%f13, %f8, %f9;
	mov.f32 	%f14, 0f00000000;
	div.rn.f32 	%f15, %f14, %f13;
	add.f32 	%f16, %f12, %f15;
	setp.leu.f32 	%p1, %f59, %f16;
	@%p1 bra 	$L__BB0_2;
	div.rn.f32 	%f17, %f5, 0f00001D92;
	add.f32 	%f18, %f17, 0fFB514096;
	setp.lt.f32 	%p2, %f18, 0f00800000;
	mul.f32 	%f19, %f18, 0f4B000000;
	selp.f32 	%f20, %f19, %f18, %p2;
	selp.f32 	%f21, 0fC1B80000, 0f00000000, %p2;
	mov.b32 	%r1, %f20;
	add.s32 	%r2, %r1, -1059760811;
	and.b32  	%r3, %r2, -8388608;
	sub.s32 	%r4, %r1, %r3;
	mov.b32 	%f22, %r4;
	cvt.rn.f32.s32 	%f23, %r3;
	fma.rn.f32 	%f24, %f23, 0f34000000, %f21;
	add.f32 	%f25, %f22, 0fBF800000;
	fma.rn.f32 	%f26, %f25, 0fBE055027, 0f3E1039F6;
	fma.rn.f32 	%f27, %f26, %f25, 0fBDF8CDCC;
	fma.rn.f32 	%f28, %f27, %f25, 0f3E0F2955;
	fma.rn.f32 	%f29, %f28, %f25, 0fBE2AD8B9;
	fma.rn.f32 	%f30, %f29, %f25, 0f3E4CED0B;
	fma.rn.f32 	%f31, %f30, %f25, 0fBE7FFF22;
	fma.rn.f32 	%f32, %f31, %f25, 0f3EAAAA78;
	fma.rn.f32 	%f33, %f32, %f25, 0fBF000000;
	mul.f32 	%f34, %f25, %f33;
	fma.rn.f32 	%f35, %f34, %f25, %f25;
	fma.rn.f32 	%f36, %f24, 0f3F317218, %f35;
	setp.gt.u32 	%p3, %r1, 2139095039;
	fma.rn.f32 	%f37, %f20, 0f7F800000, 0f7F800000;
	selp.f32 	%f38, %f37, %f36, %p3;
	setp.eq.f32 	%p4, %f20, 0f00000000;
	mul.f32 	%f39, %f38, 0f3EDE5BD9;
	selp.f32 	%f40, 0fFF800000, %f39, %p4;
	add.f32 	%f41, %f4, %f40;
	mov.f32 	%f42, 0f2F3AF060;
	div.rn.f32 	%f43, %f42, %f41;
	add.f32 	%f44, %f43, 0f00000000;
	abs.f32 	%f45, %f44;
	mul.f32 	%f46, %f45, 0f4038AA3B;
	ex2.approx.ftz.f32 	%f47, %f46;
	add.f32 	%f48, %f47, 0f3F800000;
	rcp.approx.ftz.f32 	%f49, %f48;
	fma.rn.f32 	%f50, %f49, 0fC0000000, 0f3F800000;
	setp.ge.f32 	%p5, %f45, 0f41102CB4;
	selp.f32 	%f51, 0f3F800000, %f50, %p5;
	copysign.f32 	%f52, %f44, %f51;
	mul.f32 	%f53, %f44, %f44;
	fma.rn.f32 	%f54, %f53, 0f3C80F082, 0fBD563CAE;
	fma.rn.f32 	%f55, %f54, %f53, 0f3E085941;
	fma.rn.f32 	%f56, %f55, %f53, 0fBEAAA9ED;
	fma.rn.f32 	%f57, %f56, %f53, 0f00000000;
	fma.rn.f32 	%f58, %f57, %f44, %f44;
	setp.ge.f32 	%p6, %f45, 0f3F19999A;
	selp.f32 	%f59, %f52, %f58, %p6;
$L__BB0_2:
	add.u64 	%rd1, %SP, 0;
	add.u64 	%rd2, %SPL, 0;
	cvt.f64.f32 	%fd1, %f59;
	st.local.f64 	[%rd2], %fd1;
	mov.u64 	%rd3, $str;
	cvta.global.u64 	%rd4, %rd3;
	{ // callseq 0, 0
	.param .b64 param0;
	st.param.b64 	[param0], %rd4;
	.param .b64 param1;
	st.param.b64 	[param1], %rd1;
	.param .b32 retval0;
	call.uni (retval0), 
	vprintf, 
	(
	param0, 
	param1
	);
	ld.param.b32 	%r5, [retval0];
	} // callseq 0
	ret;

}


// ===== COMPILED SASS (sm_100) =====

	.target	sm_100

	.elftype	@"ET_EXEC"


//--------------------- .note.nv.tkinfo           --------------------------
	.section	.note.nv.tkinfo,"",@"SHT_NOTE"
	.sectionflags	@"SHF_NOTE_NV_TKINFO"
	.tkinfo
        /*0018*/ 	.word	0x00000002
        /*0030*/ 	.string	""
        /*0030*/ 	.string	"ptxas"
        /*0030*/ 	.string	"Cuda compilation tools, release 13.0, V13.0.88"
        /*0030*/ 	.string	"Build cuda_13.0.r13.0/compiler.36424714_0"
        /*0030*/ 	.string	"-arch sm_100 -m 64 "



//--------------------- .note.nv.cuinfo           --------------------------
	.section	.note.nv.cuinfo,"",@"SHT_NOTE"
	.sectionflags	@"SHF_NOTE_NV_CUINFO"
        /*0018*/ 	.short	0x0002
        /*001a*/ 	.short	0x0064
        /*001c*/ 	.short	0x0082
	.zero		2


//--------------------- .nv.info                  --------------------------
	.section	.nv.info,"",@"SHT_CUDA_INFO"
	.align	4


	//----- nvinfo : EIATTR_REGCOUNT
	.align		4
        /*0000*/ 	.byte	0x04, 0x2f
        /*0002*/ 	.short	(.L_2 - .L_1)
	.align		4
.L_1:
        /*0004*/ 	.word	index@(_Z7computefffffffff)
        /*0008*/ 	.word	0x00000018


	//----- nvinfo : EIATTR_FRAME_SIZE
	.align		4
.L_2:
        /*000c*/ 	.byte	0x04, 0x11
        /*000e*/ 	.short	(.L_4 - .L_3)
	.align		4
.L_3:
        /*0010*/ 	.word	index@($__internal_1_$__cuda_sm3x_div_rn_noftz_f32_slowpath)
        /*0014*/ 	.word	0x00000008


	//----- nvinfo : EIATTR_FRAME_SIZE
	.align		4
.L_4:
        /*0018*/ 	.byte	0x04, 0x11
        /*001a*/ 	.short	(.L_6 - .L_5)
	.align		4
.L_5:
        /*001c*/ 	.word	index@($__internal_0_$__cuda_sm20_sqrt_rn_f32_slowpath)
        /*0020*/ 	.word	0x00000008


	//----- nvinfo : EIATTR_FRAME_SIZE
	.align		4
.L_6:
        /*0024*/ 	.byte	0x04, 0x11
        /*0026*/ 	.short	(.L_8 - .L_7)
	.align		4
.L_7:
        /*0028*/ 	.word	index@(_Z7computefffffffff)
        /*002c*/ 	.word	0x00000008


	//----- nvinfo : EIATTR_MIN_STACK_SIZE
	.align		4
.L_8:
        /*0030*/ 	.byte	0x04, 0x12
        /*0032*/ 	.short	(.L_10 - .L_9)
	.align		4
.L_9:
        /*0034*/ 	.word	index@(_Z7computefffffffff)
        /*0038*/ 	.word	0x00000008
.L_10:


//--------------------- .nv.compat                --------------------------
	.section	.nv.compat,"",@"SHT_CUDA_COMPAT_INFO"
	.align	4
        /*0000*/ 	.byte	0x02, 0x09, 0x00, 0x00, 0x02, 0x02, 0x01, 0x00, 0x02, 0x05, 0x05, 0x00, 0x03, 0x07, 0x01, 0x01
        /*0010*/ 	.byte	0x02, 0x03, 0x00, 0x00, 0x02, 0x06, 0x01, 0x00, 0x04, 0x0b, 0x08, 0x00, 0x01, 0x00, 0x00, 0x00
        /*0020*/ 	.byte	0x00, 0x00, 0x00, 0x00


//--------------------- .nv.info._Z7computefffffffff --------------------------
	.section	.nv.info._Z7computefffffffff,"",@"SHT_CUDA_INFO"
	.sectionflags	@""
	.align	4


	//----- nvinfo : EIATTR_CUDA_API_VERSION
	.align		4
        /*0000*/ 	.byte	0x04, 0x37
        /*0002*/ 	.short	(.L_12 - .L_11)
.L_11:
        /*0004*/ 	.word	0x00000082


	//----- nvinfo : EIATTR_KPARAM_INFO
	.align		4
.L_12:
        /*0008*/ 	.byte	0x04, 0x17
        /*000a*/ 	.short	(.L_14 - .L_13)
.L_13:
        /*000c*/ 	.word	0x00000000
        /*0010*/ 	.short	0x0008
        /*0012*/ 	.short	0x0020
        /*0014*/ 	.byte	0x00, 0xf0, 0x11, 0x00


	//----- nvinfo : EIATTR_KPARAM_INFO
	.align		4
.L_14:
        /*0018*/ 	.byte	0x04, 0x17
        /*001a*/ 	.short	(.L_16 - .L_15)
.L_15:
        /*001c*/ 	.word	0x00000000
        /*0020*/ 	.short	0x0007
        /*0022*/ 	.short	0x001c
        /*0024*/ 	.byte	0x00, 0xf0, 0x11, 0x00


	//----- nvinfo : EIATTR_KPARAM_INFO
	.align		4
.L_16:
        /*0028*/ 	.byte	0x04, 0x17
        /*002a*/ 	.short	(.L_18 - .L_17)
.L_17:
        /*002c*/ 	.word	0x00000000
        /*0030*/ 	.short	0x0006
        /*0032*/ 	.short	0x0018
        /*0034*/ 	.byte	0x00, 0xf0, 0x11, 0x00


	//----- nvinfo : EIATTR_KPARAM_INFO
	.align		4
.L_18:
        /*0038*/ 	.byte	0x04, 0x17
        /*003a*/ 	.short	(.L_20 - .L_19)
.L_19:
        /*003c*/ 	.word	0x00000000
        /*0040*/ 	.short	0x0005
        /*0042*/ 	.short	0x0014
        /*0044*/ 	.byte	0x00, 0xf0, 0x11, 0x00


	//----- nvinfo : EIATTR_KPARAM_INFO
	.align		4
.L_20:
        /*0048*/ 	.byte	0x04, 0x17
        /*004a*/ 	.short	(.L_22 - .L_21)
.L_21:
        /*004c*/ 	.word	0x00000000
        /*0050*/ 	.short	0x0004
        /*0052*/ 	.short	0x0010
        /*0054*/ 	.byte	0x00, 0xf0, 0x11, 0x00


	//----- nvinfo : EIATTR_KPARAM_INFO
	.align		4
.L_22:
        /*0058*/ 	.byte	0x04, 0x17
        /*005a*/ 	.short	(.L_24 - .L_23)
.L_23:
        /*005c*/ 	.word	0x00000000
        /*0060*/ 	.short	0x0003
        /*0062*/ 	.short	0x000c
        /*0064*/ 	.byte	0x00, 0xf0, 0x11, 0x00


	//----- nvinfo : EIATTR_KPARAM_INFO
	.align		4
.L_24:
        /*0068*/ 	.byte	0x04, 0x17
        /*006a*/ 	.short	(.L_26 - .L_25)
.L_25:
        /*006c*/ 	.word	0x00000000
        /*0070*/ 	.short	0x0002
        /*0072*/ 	.short	0x0008
        /*0074*/ 	.byte	0x00, 0xf0, 0x11, 0x00


	//----- nvinfo : EIATTR_KPARAM_INFO
	.align		4
.L_26:
        /*0078*/ 	.byte	0x04, 0x17
        /*007a*/ 	.short	(.L_28 - .L_27)
.L_27:
        /*007c*/ 	.word	0x00000000
        /*0080*/ 	.short	0x0001
        /*0082*/ 	.short	0x0004
        /*0084*/ 	.byte	0x00, 0xf0, 0x11, 0x00


	//----- nvinfo : EIATTR_KPARAM_INFO
	.align		4
.L_28:
        /*0088*/ 	.byte	0x04, 0x17
        /*008a*/ 	.short	(.L_30 - .L_29)
.L_29:
        /*008c*/ 	.word	0x00000000
        /*0090*/ 	.short	0x0000
        /*0092*/ 	.short	0x0000
        /*0094*/ 	.byte	0x00, 0xf0, 0x11, 0x00


	//----- nvinfo : EIATTR_SPARSE_MMA_MASK
	.align		4
.L_30:
        /*0098*/ 	.byte	0x03, 0x50
        /*009a*/ 	.short	0x0000


	//----- nvinfo : EIATTR_MAXREG_COUNT
	.align		4
        /*009c*/ 	.byte	0x03, 0x1b
        /*009e*/ 	.short	0x00ff


	//----- nvinfo : EIATTR_EXTERNS
	.align		4
        /*00a0*/ 	.byte	0x04, 0x0f
        /*00a2*/ 	.short	(.L_32 - .L_31)


	//   ....[0]....
	.align		4
.L_31:
        /*00a4*/ 	.word	index@(vprintf)


	//----- nvinfo : EIATTR_MERCURY_ISA_VERSION
	.align		4
.L_32:
        /*00a8*/ 	.byte	0x03, 0x5f
        /*00aa*/ 	.short	0x0101


	//----- nvinfo : EIATTR_VRC_CTA_INIT_COUNT
	.align		4
        /*00ac*/ 	.byte	0x02, 0x4a
	.zero		1
	.zero		1


	//----- nvinfo : EIATTR_SYSCALL_OFFSETS
	.align		4
        /*00b0*/ 	.byte	0x04, 0x46
        /*00b2*/ 	.short	(.L_34 - .L_33)


	//   ....[0]....
.L_33:
        /*00b4*/ 	.word	0x00000970


	//----- nvinfo : EIATTR_EXIT_INSTR_OFFSETS
	.align		4
.L_34:
        /*00b8*/ 	.byte	0x04, 0x1c
        /*00ba*/ 	.short	(.L_36 - .L_35)


	//   ....[0]....
.L_35:
        /*00bc*/ 	.word	0x00000980


	//----- nvinfo : EIATTR_CRS_STACK_SIZE
	.align		4
.L_36:
        /*00c0*/ 	.byte	0x04, 0x1e
        /*00c2*/ 	.short	(.L_38 - .L_37)
.L_37:
        /*00c4*/ 	.word	0x00000000


	//----- nvinfo : EIATTR_CBANK_PARAM_SIZE
	.align		4
.L_38:
        /*00c8*/ 	.byte	0x03, 0x19
        /*00ca*/ 	.short	0x0024


	//----- nvinfo : EIATTR_PARAM_CBANK
	.align		4
        /*00cc*/ 	.byte	0x04, 0x0a
        /*00ce*/ 	.short	(.L_40 - .L_39)
	.align		4
.L_39:
        /*00d0*/ 	.word	index@(.nv.constant0._Z7computefffffffff)
        /*00d4*/ 	.short	0x0380
        /*00d6*/ 	.short	0x0024


	//----- nvinfo : EIATTR_SW_WAR
	.align		4
.L_40:
        /*00d8*/ 	.byte	0x04, 0x36
        /*00da*/ 	.short	(.L_42 - .L_41)
.L_41:
        /*00dc*/ 	.word	0x00000008
.L_42:


//--------------------- .nv.callgraph             --------------------------
	.section	.nv.callgraph,"",@"SHT_CUDA_CALLGRAPH"
	.align	4
	.sectionentsize	8
	.align		4
        /*0000*/ 	.word	0x00000000
	.align		4
        /*0004*/ 	.word	0xffffffff
	.align		4
        /*0008*/ 	.word	index@(_Z7computefffffffff)
	.align		4
        /*000c*/ 	.word	index@(vprintf)
	.align		4
        /*0010*/ 	.word	0x00000000
	.align		4
        /*0014*/ 	.word	0xfffffffe
	.align		4
        /*0018*/ 	.word	0x00000000
	.align		4
        /*001c*/ 	.word	0xfffffffd
	.align		4
        /*0020*/ 	.word	0x00000000
	.align		4
        /*0024*/ 	.word	0xfffffffc


//--------------------- .nv.constant4             --------------------------
	.section	.nv.constant4,"a",@progbits
	.align	8
	.align		8
.nv.constant4:
        /*0000*/ 	.dword	vprintf
	.align		8
        /*0008*/ 	.dword	$str


//--------------------- .text._Z7computefffffffff --------------------------
	.section	.text._Z7computefffffffff,"ax",@progbits
	.align	128
        .global         _Z7computefffffffff
        .type           _Z7computefffffffff,@function
        .size           _Z7computefffffffff,(.L_x_20 - _Z7computefffffffff)
        .other          _Z7computefffffffff,@"STO_CUDA_ENTRY STV_DEFAULT"
_Z7computefffffffff:
.text._Z7computefffffffff:
[----:B------:R-:W0:Y:S01]  /*0000*/  LDC R1, c[0x0][0x37c] ;  /* 0x0000df00ff017b82 */ /* 0x000e220000000800 */
[----:B------:R-:W1:Y:S01]  /*0010*/  LDCU UR6, c[0x0][0x38c] ;  /* 0x00007180ff0677ac */ /* 0x000e620008000800 */
[----:B------:R-:W-:Y:S01]  /*0020*/  IMAD.MOV.U32 R3, RZ, RZ, 0x7f800000 ;  /* 0x7f800000ff037424 */ /* 0x000fe200078e00ff */
[----:B0-----:R-:W-:Y:S01]  /*0030*/  IADD3 R1, PT, PT, R1, -0x8, RZ ;  /* 0xfffffff801017810 */ /* 0x001fe20007ffe0ff */
[----:B------:R-:W0:Y:S02]  /*0040*/  LDCU UR4, c[0x0][0x2f8] ;  /* 0x00005f00ff0477ac */ /* 0x000e240008000800 */
[-C--:B------:R-:W-:Y:S01]  /*0050*/  FFMA R0, -RZ, R3.reuse, 1 ;  /* 0x3f800000ff007423 */ /* 0x080fe20000000103 */
[----:B------:R-:W2:Y:S03]  /*0060*/  LDCU UR5, c[0x0][0x2fc] ;  /* 0x00005f80ff0577ac */ /* 0x000ea60008000800 */
[----:B------:R-:W-:Y:S01]  /*0070*/  FFMA R0, R0, R3, +INF ;  /* 0x7f80000000007423 */ /* 0x000fe20000000003 */
[----:B-1----:R-:W-:-:S03]  /*0080*/  MOV R4, UR6 ;  /* 0x0000000600047c02 */ /* 0x002fc60008000f00 */
[----:B------:R-:W-:Y:S01]  /*0090*/  FFMA R3, R0, UR6, RZ ;  /* 0x0000000600037c23 */ /* 0x000fe200080000ff */
[----:B------:R-:W1:Y:S01]  /*00a0*/  FCHK P0, R4, RZ ;  /* 0x000000ff04007302 */ /* 0x000e620000000000 */
[----:B0-----:R-:W-:Y:S02]  /*00b0*/  IADD3 R6, P1, PT, R1, UR4, RZ ;  /* 0x0000000401067c10 */ /* 0x001fe4000ff3e0ff */
[----:B------:R-:W-:-:S03]  /*00c0*/  FFMA R2, -RZ, R3, UR6 ;  /* 0x00000006ff027e23 */ /* 0x000fc60008000103 */
[----:B--2---:R-:W-:Y:S02]  /*00d0*/  IMAD.X R7, RZ, RZ, UR5, P1 ;  /* 0x00000005ff077e24 */ /* 0x004fe400088e06ff */
[----:B------:R-:W-:Y:S01]  /*00e0*/  FFMA R0, R0, R2, R3 ;  /* 0x0000000200007223 */ /* 0x000fe20000000003 */
[----:B-1----:R-:W-:Y:S06]  /*00f0*/  @!P0 BRA `(.L_x_0) ;  /* 0x0000000000148947 */ /* 0x002fec0003800000 */
[----:B------:R-:W0:Y:S01]  /*0100*/  LDC R2, c[0x0][0x38c] ;  /* 0x0000e300ff027b82 */ /* 0x000e220000000800 */
[----:B------:R-:W-:Y:S01]  /*0110*/  HFMA2 R3, -RZ, RZ, 0, 0 ;  /* 0x00000000ff037431 */ /* 0x000fe200000001ff */
[----:B------:R-:W-:-:S07]  /*0120*/  MOV R8, 0x140 ;  /* 0x0000014000087802 */ /* 0x000fce0000000f00 */
[----:B0-----:R-:W-:Y:S05]  /*0130*/  CALL.REL.NOINC `($__internal_1_$__cuda_sm3x_div_rn_noftz_f32_slowpath) ;  /* 0x0000000800747944 */ /* 0x001fea0003c00000 */
[----:B------:R-:W-:-:S07]  /*0140*/  IMAD.MOV.U32 R0, RZ, RZ, R2 ;  /* 0x000000ffff007224 */ /* 0x000fce00078e0002 */
.L_x_0:
[----:B------:R-:W-:Y:S01]  /*0150*/  IADD3 R2, PT, PT, R0, -0xd000000, RZ ;  /* 0xf300000000027810 */ /* 0x000fe20007ffe0ff */
[----:B------:R0:W1:Y:S03]  /*0160*/  MUFU.RSQ R5, R0 ;  /* 0x0000000000057308 */ /* 0x0000660000001400 */
[----:B------:R-:W-:-:S13]  /*0170*/  ISETP.GT.U32.AND P0, PT, R2, 0x727fffff, PT ;  /* 0x727fffff0200780c */ /* 0x000fda0003f04070 */
[----:B0-----:R-:W-:Y:S05]  /*0180*/  @!P0 BRA `(.L_x_1) ;  /* 0x00000000000c8947 */ /* 0x001fea0003800000 */
[----:B------:R-:W-:-:S07]  /*0190*/  MOV R4, 0x1b0 ;  /* 0x000001b000047802 */ /* 0x000fce0000000f00 */
[----:B-1----:R-:W-:Y:S05]  /*01a0*/  CALL.REL.NOINC `($__internal_0_$__cuda_sm20_sqrt_rn_f32_slowpath) ;  /* 0x0000000400f87944 */ /* 0x002fea0003c00000 */
[----:B------:R-:W-:Y:S05]  /*01b0*/  BRA `(.L_x_2) ;  /* 0x0000000000107947 */ /* 0x000fea0003800000 */
.L_x_1:
[C---:B-1----:R-:W-:Y:S01]  /*01c0*/  FMUL.FTZ R3, R5.reuse, R0 ;  /* 0x0000000005037220 */ /* 0x042fe20000410000 */
[----:B------:R-:W-:-:S03]  /*01d0*/  FMUL.FTZ R2, R5, 0.5 ;  /* 0x3f00000005027820 */ /* 0x000fc60000410000 */
[----:B------:R-:W-:-:S04]  /*01e0*/  FFMA R0, -R3, R3, R0 ;  /* 0x0000000303007223 */ /* 0x000fc80000000100 */
[----:B------:R-:W-:-:S07]  /*01f0*/  FFMA R0, R0, R2, R3 ;  /* 0x0000000200007223 */ /* 0x000fce0000000003 */
.L_x_2:
[----:B------:R-:W0:Y:S01]  /*0200*/  LDC R5, c[0x0][0x398] ;  /* 0x0000e600ff057b82 */ /* 0x000e220000000800 */
[----:B------:R-:W1:Y:S02]  /*0210*/  LDCU UR4, c[0x0][0x394] ;  /* 0x00007280ff0477ac */ /* 0x000e640008000800 */
[----:B-1----:R-:W-:Y:S01]  /*0220*/  IMAD.U32 R8, RZ, RZ, UR4 ;  /* 0x00000004ff087e24 */ /* 0x002fe2000f8e00ff */
[----:B0-----:R-:W0:Y:S08]  /*0230*/  MUFU.RCP R2, R5 ;  /* 0x0000000500027308 */ /* 0x001e300000001000 */
[----:B------:R-:W1:Y:S01]  /*0240*/  FCHK P0, R8, R5 ;  /* 0x0000000508007302 */ /* 0x000e620000000000 */
[----:B0-----:R-:W-:-:S04]  /*0250*/  FFMA R3, R2, -R5, 1 ;  /* 0x3f80000002037423 */ /* 0x001fc80000000805 */
[----:B------:R-:W-:-:S04]  /*0260*/  FFMA R2, R2, R3, R2 ;  /* 0x0000000302027223 */ /* 0x000fc80000000002 */
[----:B------:R-:W-:-:S04]  /*0270*/  FFMA R3, R2, UR4, RZ ;  /* 0x0000000402037c23 */ /* 0x000fc800080000ff */
[----:B------:R-:W-:-:S04]  /*0280*/  FFMA R4, R3, -R5, UR4 ;  /* 0x0000000403047e23 */ /* 0x000fc80008000805 */
[----:B------:R-:W-:Y:S01]  /*0290*/  FFMA R3, R2, R4, R3 ;  /* 0x0000000402037223 */ /* 0x000fe20000000003 */
[----:B-1----:R-:W-:Y:S06]  /*02a0*/  @!P0 BRA `(.L_x_3) ;  /* 0x0000000000148947 */ /* 0x002fec0003800000 */
[----:B------:R-:W0:Y:S01]  /*02b0*/  LDC R2, c[0x0][0x394] ;  /* 0x0000e500ff027b82 */ /* 0x000e220000000800 */
[----:B------:R-:W-:-:S07]  /*02c0*/  MOV R8, 0x2f0 ;  /* 0x000002f000087802 */ /* 0x000fce0000000f00 */
[----:B------:R-:W1:Y:S02]  /*02d0*/  LDC R3, c[0x0][0x398] ;  /* 0x0000e600ff037b82 */ /* 0x000e640000000800 */
[----:B01----:R-:W-:Y:S05]  /*02e0*/  CALL.REL.NOINC `($__internal_1_$__cuda_sm3x_div_rn_noftz_f32_slowpath) ;  /* 0x0000000800087944 */ /* 0x003fea0003c00000 */
[----:B------:R-:W-:-:S07]  /*02f0*/  MOV R3, R2 ;  /* 0x0000000200037202 */ /* 0x000fce0000000f00 */
.L_x_3:
[----:B------:R-:W0:Y:S01]  /*0300*/  MUFU.RCP R2, R3 ;  /* 0x0000000300027308 */ /* 0x000e220000001000 */
[----:B------:R-:W1:Y:S07]  /*0310*/  LDC R4, c[0x0][0x390] ;  /* 0x0000e400ff047b82 */ /* 0x000e6e0000000800 */
[----:B------:R-:W2:Y:S01]  /*0320*/  FCHK P0, RZ, R3 ;  /* 0x00000003ff007302 */ /* 0x000ea20000000000 */
[----:B0-----:R-:W-:-:S04]  /*0330*/  FFMA R5, R2, -R3, 1 ;  /* 0x3f80000002057423 */ /* 0x001fc80000000803 */
[----:B------:R-:W-:-:S04]  /*0340*/  FFMA R5, R2, R5, R2 ;  /* 0x0000000502057223 */ /* 0x000fc80000000002 */
[----:B------:R-:W-:Y:S01]  /*0350*/  FFMA R2, RZ, R5, RZ ;  /* 0x00000005ff027223 */ /* 0x000fe200000000ff */
[----:B-1----:R-:W-:-:S03]  /*0360*/  FADD R4, -R4, 1.1122105911346073092e-41 ;  /* 0x00001f0104047421 */ /* 0x002fc60000000100 */
[----:B------:R-:W-:-:S04]  /*0370*/  FFMA R8, R2, -R3, RZ ;  /* 0x8000000302087223 */ /* 0x000fc800000000ff */
[----:B------:R-:W-:Y:S01]  /*0380*/  FFMA R5, R5, R8, R2 ;  /* 0x0000000805057223 */ /* 0x000fe20000000002 */
[----:B--2---:R-:W-:Y:S06]  /*0390*/  @!P0 BRA `(.L_x_4) ;  /* 0x0000000000108947 */ /* 0x004fec0003800000 */
[----:B------:R-:W-:Y:S01]  /*03a0*/  IMAD.MOV.U32 R2, RZ, RZ, RZ ;  /* 0x000000ffff027224 */ /* 0x000fe200078e00ff */
[----:B------:R-:W-:-:S07]  /*03b0*/  MOV R8, 0x3d0 ;  /* 0x000003d000087802 */ /* 0x000fce0000000f00 */
[----:B------:R-:W-:Y:S05]  /*03c0*/  CALL.REL.NOINC `($__internal_1_$__cuda_sm3x_div_rn_noftz_f32_slowpath) ;  /* 0x0000000400d07944 */ /* 0x000fea0003c00000 */
[----:B------:R-:W-:-:S07]  /*03d0*/  MOV R5, R2 ;  /* 0x0000000200057202 */ /* 0x000fce0000000f00 */
.L_x_4:
[----:B------:R-:W-:-:S05]  /*03e0*/  FADD R5, R5, R4 ;  /* 0x0000000405057221 */ /* 0x000fca0000000000 */
[----:B------:R-:W-:-:S13]  /*03f0*/  FSETP.GT.AND P0, PT, R0, R5, PT ;  /* 0x000000050000720b */ /* 0x000fda0003f04000 */
[----:B------:R-:W-:Y:S05]  /*0400*/  @!P0 BRA `(.L_x_5) ;  /* 0x0000000400388947 */ /* 0x000fea0003800000 */
[----:B------:R-:W0:Y:S01]  /*0410*/  LDC R4, c[0x0][0x3a0] ;  /* 0x0000e800ff047b82 */ /* 0x000e220000000800 */
[----:B------:R-:W-:Y:S02]  /*0420*/  HFMA2 R0, -RZ, RZ, 0, 0.00543975830078125 ;  /* 0x00001d92ff007431 */ /* 0x000fe400000001ff */
[----:B------:R-:W-:-:S04]  /*0430*/  IMAD.MOV.U32 R3, RZ, RZ, 0x7f800000 ;  /* 0x7f800000ff037424 */ /* 0x000fc800078e00ff */
[----:B------:R-:W-:-:S04]  /*0440*/  FFMA R0, R3, -R0, 1 ;  /* 0x3f80000003007423 */ /* 0x000fc80000000800 */
[----:B------:R-:W-:Y:S01]  /*0450*/  FFMA R0, R0, R3, +INF ;  /* 0x7f80000000007423 */ /* 0x000fe20000000003 */
[----:B0-----:R-:W0:Y:S03]  /*0460*/  FCHK P0, R4, 1.0607829374938865227e-41 ;  /* 0x00001d9204007902 */ /* 0x001e260000000000 */
[----:B------:R-:W-:-:S04]  /*0470*/  FFMA R3, R0, R4, RZ ;  /* 0x0000000400037223 */ /* 0x000fc800000000ff */
[----:B------:R-:W-:-:S04]  /*0480*/  FFMA R2, R3, -1.0607829374938865227e-41, R4 ;  /* 0x80001d9203027823 */ /* 0x000fc80000000004 */
[----:B------:R-:W-:Y:S01]  /*0490*/  FFMA R0, R0, R2, R3 ;  /* 0x0000000200007223 */ /* 0x000fe20000000003 */
[----:B0-----:R-:W-:Y:S06]  /*04a0*/  @!P0 BRA `(.L_x_6) ;  /* 0x0000000000148947 */ /* 0x001fec0003800000 */
[----:B------:R-:W0:Y:S01]  /*04b0*/  LDC R2, c[0x0][0x3a0] ;  /* 0x0000e800ff027b82 */ /* 0x000e220000000800 */
[----:B------:R-:W-:Y:S01]  /*04c0*/  IMAD.MOV.U32 R3, RZ, RZ, 0x1d92 ;  /* 0x00001d92ff037424 */ /* 0x000fe200078e00ff */
[----:B------:R-:W-:-:S07]  /*04d0*/  MOV R8, 0x4f0 ;  /* 0x000004f000087802 */ /* 0x000fce0000000f00 */
[----:B0-----:R-:W-:Y:S05]  /*04e0*/  CALL.REL.NOINC `($__internal_1_$__cuda_sm3x_div_rn_noftz_f32_slowpath) ;  /* 0x0000000400887944 */ /* 0x001fea0003c00000 */
[----:B------:R-:W-:-:S07]  /*04f0*/  MOV R0, R2 ;  /* 0x0000000200007202 */ /* 0x000fce0000000f00 */
.L_x_6:
[----:B------:R-:W-:Y:S01]  /*0500*/  FADD R0, R0, -1.08650000187278982092e+36 ;  /* 0xfb51409600007421 */ /* 0x000fe20000000000 */
[----:B------:R-:W-:Y:S01]  /*0510*/  IMAD.MOV.U32 R5, RZ, RZ, 0x3e055027 ;  /* 0x3e055027ff057424 */ /* 0x000fe200078e00ff */
[----:B------:R-:W0:Y:S03]  /*0520*/  LDCU UR4, c[0x0][0x39c] ;  /* 0x00007380ff0477ac */ /* 0x000e260008000800 */
[----:B------:R-:W-:-:S13]  /*0530*/  FSETP.GEU.AND P0, PT, R0, 1.175494350822287508e-38, PT ;  /* 0x008000000000780b */ /* 0x000fda0003f0e000 */
[----:B------:R-:W-:-:S04]  /*0540*/  @!P0 FMUL R0, R0, 8388608 ;  /* 0x4b00000000008820 */ /* 0x000fc80000400000 */
[----:B------:R-:W-:-:S05]  /*0550*/  VIADD R2, R0, 0xc0d55555 ;  /* 0xc0d5555500027836 */ /* 0x000fca0000000000 */
[----:B------:R-:W-:-:S04]  /*0560*/  LOP3.LUT R3, R2, 0xff800000, RZ, 0xc0, !PT ;  /* 0xff80000002037812 */ /* 0x000fc800078ec0ff */
[-C--:B------:R-:W-:Y:S02]  /*0570*/  IADD3 R2, PT, PT, R0, -R3.reuse, RZ ;  /* 0x8000000300027210 */ /* 0x080fe40007ffe0ff */
[----:B------:R-:W-:-:S03]  /*0580*/  I2FP.F32.S32 R3, R3 ;  /* 0x0000000300037245 */ /* 0x000fc60000201400 */
[----:B------:R-:W-:Y:S01]  /*0590*/  FADD R4, R2, -1 ;  /* 0xbf80000002047421 */ /* 0x000fe20000000000 */
[----:B------:R-:W-:Y:S02]  /*05a0*/  FSEL R2, RZ, -23, P0 ;  /* 0xc1b80000ff027808 */ /* 0x000fe40000000000 */
[----:B------:R-:W-:Y:S01]  /*05b0*/  ISETP.GT.U32.AND P0, PT, R0, 0x7f7fffff, PT ;  /* 0x7f7fffff0000780c */ /* 0x000fe20003f04070 */
[C---:B------:R-:W-:Y:S02]  /*05c0*/  FFMA R5, R4.reuse, -R5, 0.14084610342979431152 ;  /* 0x3e1039f604057423 */ /* 0x040fe40000000805 */
[----:B------:R-:W-:Y:S01]  /*05d0*/  FFMA R2, R3, 1.1920928955078125e-07, R2 ;  /* 0x3400000003027823 */ /* 0x000fe20000000002 */
[----:B------:R-:W-:Y:S01]  /*05e0*/  MOV R3, 0x7f800000 ;  /* 0x7f80000000037802 */ /* 0x000fe20000000f00 */
[----:B------:R-:W-:-:S04]  /*05f0*/  FFMA R5, R4, R5, -0.12148627638816833496 ;  /* 0xbdf8cdcc04057423 */ /* 0x000fc80000000005 */
[----:B------:R-:W-:-:S04]  /*0600*/  FFMA R5, R4, R5, 0.13980610668659210205 ;  /* 0x3e0f295504057423 */ /* 0x000fc80000000005 */
[----:B------:R-:W-:-:S04]  /*0610*/  FFMA R5, R4, R5, -0.16684235632419586182 ;  /* 0xbe2ad8b904057423 */ /* 0x000fc80000000005 */
[----:B------:R-:W-:-:S04]  /*0620*/  FFMA R5, R4, R5, 0.20012299716472625732 ;  /* 0x3e4ced0b04057423 */ /* 0x000fc80000000005 */
[----:B------:R-:W-:-:S04]  /*0630*/  FFMA R5, R4, R5, -0.24999669194221496582 ;  /* 0xbe7fff2204057423 */ /* 0x000fc80000000005 */
[----:B------:R-:W-:-:S04]  /*0640*/  FFMA R5, R4, R5, 0.33333182334899902344 ;  /* 0x3eaaaa7804057423 */ /* 0x000fc80000000005 */
[----:B------:R-:W-:-:S04]  /*0650*/  FFMA R5, R4, R5, -0.5 ;  /* 0xbf00000004057423 */ /* 0x000fc80000000005 */
[----:B------:R-:W-:-:S04]  /*0660*/  FMUL R5, R4, R5 ;  /* 0x0000000504057220 */ /* 0x000fc80000400000 */
[----:B------:R-:W-:-:S04]  /*0670*/  FFMA R5, R4, R5, R4 ;  /* 0x0000000504057223 */ /* 0x000fc80000000004 */
[----:B------:R-:W-:Y:S01]  /*0680*/  FFMA R2, R2, 0.69314718246459960938, R5 ;  /* 0x3f31721802027823 */ /* 0x000fe20000000005 */
[C---:B------:R-:W-:Y:S01]  /*0690*/  @P0 FFMA R2, R0.reuse, R3, +INF ;  /* 0x7f80000000020423 */ /* 0x040fe20000000003 */
[----:B------:R-:W-:-:S03]  /*06a0*/  FSETP.NEU.AND P0, PT, R0, RZ, PT ;  /* 0x000000ff0000720b */ /* 0x000fc60003f0d000 */
[----:B------:R-:W-:-:S05]  /*06b0*/  FMUL R2, R2, 0.43429449200630187988 ;  /* 0x3ede5bd902027820 */ /* 0x000fca0000400000 */
[----:B------:R-:W-:-:S05]  /*06c0*/  FSEL R2, R2, -INF , P0 ;  /* 0xff80000002027808 */ /* 0x000fca0000000000 */
[----:B0-----:R-:W-:Y:S01]  /*06d0*/  FADD R4, R2, UR4 ;  /* 0x0000000402047e21 */ /* 0x001fe20008000000 */
[----:B------:R-:W-:Y:S02]  /*06e0*/  UMOV UR4, 0x2f3af060 ;  /* 0x2f3af06000047882 */ /* 0x000fe40000000000 */
[----:B------:R-:W-:Y:S01]  /*06f0*/  IMAD.U32 R5, RZ, RZ, UR4 ;  /* 0x00000004ff057e24 */ /* 0x000fe2000f8e00ff */
[----:B------:R-:W0:Y:S08]  /*0700*/  MUFU.RCP R0, R4 ;  /* 0x0000000400007308 */ /* 0x000e300000001000 */
[----:B------:R-:W1:Y:S01]  /*0710*/  FCHK P0, R5, R4 ;  /* 0x0000000405007302 */ /* 0x000e620000000000 */
[----:B0-----:R-:W-:-:S04]  /*0720*/  FFMA R3, -R4, R0, 1 ;  /* 0x3f80000004037423 */ /* 0x001fc80000000100 */
[----:B------:R-:W-:-:S04]  /*0730*/  FFMA R0, R0, R3, R0 ;  /* 0x0000000300007223 */ /* 0x000fc80000000000 */
[----:B------:R-:W-:-:S04]  /*0740*/  FFMA R3, R0, 1.7001999808030632266e-10, RZ ;  /* 0x2f3af06000037823 */ /* 0x000fc800000000ff */
[----:B------:R-:W-:-:S04]  /*0750*/  FFMA R2, -R4, R3, 1.7001999808030632266e-10 ;  /* 0x2f3af06004027423 */ /* 0x000fc80000000103 */
[----:B------:R-:W-:Y:S01]  /*0760*/  FFMA R0, R0, R2, R3 ;  /* 0x0000000200007223 */ /* 0x000fe20000000003 */
[----:B-1----:R-:W-:Y:S06]  /*0770*/  @!P0 BRA `(.L_x_7) ;  /* 0x0000000000148947 */ /* 0x002fec0003800000 */
[----:B------:R-:W-:Y:S01]  /*0780*/  MOV R3, R4 ;  /* 0x0000000400037202 */ /* 0x000fe20000000f00 */
[----:B------:R-:W-:Y:S01]  /*0790*/  IMAD.MOV.U32 R2, RZ, RZ, 0x2f3af060 ;  /* 0x2f3af060ff027424 */ /* 0x000fe200078e00ff */
[----:B------:R-:W-:-:S07]  /*07a0*/  MOV R8, 0x7c0 ;  /* 0x000007c000087802 */ /* 0x000fce0000000f00 */
[----:B------:R-:W-:Y:S05]  /*07b0*/  CALL.REL.NOINC `($__internal_1_$__cuda_sm3x_div_rn_noftz_f32_slowpath) ;  /* 0x0000000000d47944 */ /* 0x000fea0003c00000 */
[----:B------:R-:W-:-:S07]  /*07c0*/  MOV R0, R2 ;  /* 0x0000000200007202 */ /* 0x000fce0000000f00 */
.L_x_7:
[----:B------:R-:W-:Y:S01]  /*07d0*/  FADD R3, RZ, R0 ;  /* 0x00000000ff037221 */ /* 0x000fe20000000000 */
[----:B------:R-:W-:Y:S02]  /*07e0*/  HFMA2 R9, -RZ, RZ, 1.875, 0 ;  /* 0x3f800000ff097431 */ /* 0x000fe400000001ff */
[----:B------:R-:W-:Y:S02]  /*07f0*/  IMAD.MOV.U32 R8, RZ, RZ, 0x3c80f082 ;  /* 0x3c80f082ff087424 */ /* 0x000fe400078e00ff */
[C---:B------:R-:W-:Y:S01]  /*0800*/  FMUL R0, |R3|.reuse, 2.8853900432586669922 ;  /* 0x4038aa3b03007820 */ /* 0x040fe20000400200 */
[C---:B------:R-:W-:Y:S01]  /*0810*/  FMUL R5, R3.reuse, R3 ;  /* 0x0000000303057220 */ /* 0x040fe20000400000 */
[C---:B------:R-:W-:Y:S02]  /*0820*/  FSETP.GE.AND P0, PT, |R3|.reuse, 9.010913848876953125, PT ;  /* 0x41102cb40300780b */ /* 0x040fe40003f06200 */
[----:B------:R-:W-:Y:S01]  /*0830*/  FSETP.GE.AND P1, PT, |R3|, 0.60000002384185791016, PT ;  /* 0x3f19999a0300780b */ /* 0x000fe20003f26200 */
[C---:B------:R-:W-:Y:S01]  /*0840*/  FFMA R8, R5.reuse, R8, -0.052303962409496307373 ;  /* 0xbd563cae05087423 */ /* 0x040fe20000000008 */
[----:B------:R-:W0:Y:S03]  /*0850*/  MUFU.EX2 R0, R0 ;  /* 0x0000000000007308 */ /* 0x000e260000000800 */
[----:B------:R-:W-:Y:S01]  /*0860*/  FFMA R8, R5, R8, 0.1331529766321182251 ;  /* 0x3e08594105087423 */ /* 0x000fe20000000008 */
[----:B0-----:R-:W-:-:S06]  /*0870*/  FADD R4, R0, 1 ;  /* 0x3f80000000047421 */ /* 0x001fcc0000000000 */
[----:B------:R-:W0:Y:S02]  /*0880*/  MUFU.RCP R4, R4 ;  /* 0x0000000400047308 */ /* 0x000e240000001000 */
[----:B0-----:R-:W-:-:S05]  /*0890*/  FFMA R2, R4, -2, R9 ;  /* 0xc000000004027823 */ /* 0x001fca0000000009 */
[----:B------:R-:W-:Y:S01]  /*08a0*/  FSEL R0, R2, 1, !P0 ;  /* 0x3f80000002007808 */ /* 0x000fe20004000000 */
[----:B------:R-:W-:-:S03]  /*08b0*/  FFMA R2, R5, R8, -0.33332768082618713379 ;  /* 0xbeaaa9ed05027423 */ /* 0x000fc60000000008 */
[----:B------:R-:W-:Y:S01]  /*08c0*/  LOP3.LUT R0, R0, 0x80000000, R3, 0xb8, !PT ;  /* 0x8000000000007812 */ /* 0x000fe200078eb803 */
[----:B------:R-:W-:-:S04]  /*08d0*/  FFMA R2, R5, R2, RZ ;  /* 0x0000000205027223 */ /* 0x000fc800000000ff */
[----:B------:R-:W-:-:S07]  /*08e0*/  @!P1 FFMA R0, R3, R2, R3 ;  /* 0x0000000203009223 */ /* 0x000fce0000000003 */
.L_x_5:
[----:B------:R-:W0:Y:S01]  /*08f0*/  F2F.F64.F32 R2, R0 ;  /* 0x0000000000027310 */ /* 0x000e220000201800 */
[----:B------:R-:W-:Y:S01]  /*0900*/  MOV R8, 0x0 ;  /* 0x0000000000087802 */ /* 0x000fe20000000f00 */
[----:B------:R-:W1:Y:S05]  /*0910*/  LDCU.64 UR4, c[0x4][0x8] ;  /* 0x01000100ff0477ac */ /* 0x000e6a0008000a00 */
[----:B------:R-:W2:Y:S01]  /*0920*/  LDC.64 R8, c[0x4][R8] ;  /* 0x0100000008087b82 */ /* 0x000ea20000000a00 */
[----:B0-----:R0:W-:Y:S01]  /*0930*/  STL.64 [R1], R2 ;  /* 0x0000000201007387 */ /* 0x0011e20000100a00 */
[----:B-1----:R-:W-:Y:S01]  /*0940*/  IMAD.U32 R4, RZ, RZ, UR4 ;  /* 0x00000004ff047e24 */ /* 0x002fe2000f8e00ff */
[----:B------:R-:W-:-:S07]  /*0950*/  MOV R5, UR5 ;  /* 0x0000000500057c02 */ /* 0x000fce0008000f00 */
[----:B------:R-:W-:-:S07]  /*0960*/  LEPC R20, `(.L_x_8) ;  /* 0x000000001014794e */ /* 0x000fce0000000000 */
[----:B0-2---:R-:W-:Y:S05]  /*0970*/  CALL.ABS.NOINC R8 ;  /* 0x0000000008007343 */ /* 0x005fea0003c00000 */
.L_x_8:
[----:B------:R-:W-:Y:S05]  /*0980*/  EXIT ;  /* 0x000000000000794d */ /* 0x000fea0003800000 */
        .weak           $__internal_0_$__cuda_sm20_sqrt_rn_f32_slowpath
        .type           $__internal_0_$__cuda_sm20_sqrt_rn_f32_slowpath,@function
        .size           $__internal_0_$__cuda_sm20_sqrt_rn_f32_slowpath,($__internal_1_$__cuda_sm3x_div_rn_noftz_f32_slowpath - $__internal_0_$__cuda_sm20_sqrt_rn_f32_slowpath)
$__internal_0_$__cuda_sm20_sqrt_rn_f32_slowpath:
[----:B------:R-:W-:-:S13]  /*0990*/  LOP3.LUT P0, RZ, R0, 0x7fffffff, RZ, 0xc0, !PT ;  /* 0x7fffffff00ff7812 */ /* 0x000fda000780c0ff */
[----:B------:R-:W-:Y:S01]  /*09a0*/  @!P0 MOV R2, R0 ;  /* 0x0000000000028202 */ /* 0x000fe20000000f00 */
[----:B------:R-:W-:Y:S06]  /*09b0*/  @!P0 BRA `(.L_x_9) ;  /* 0x0000000000448947 */ /* 0x000fec0003800000 */
[----:B------:R-:W-:-:S13]  /*09c0*/  FSETP.GEU.FTZ.AND P0, PT, R0, RZ, PT ;  /* 0x000000ff0000720b */ /* 0x000fda0003f1e000 */
[----:B------:R-:W-:Y:S01]  /*09d0*/  @!P0 IMAD.MOV.U32 R2, RZ, RZ, 0x7fffffff ;  /* 0x7fffffffff028424 */ /* 0x000fe200078e00ff */
[----:B------:R-:W-:Y:S06]  /*09e0*/  @!P0 BRA `(.L_x_9) ;  /* 0x0000000000388947 */ /* 0x000fec0003800000 */
[----:B------:R-:W-:-:S13]  /*09f0*/  FSETP.GTU.FTZ.AND P0, PT, |R0|, +INF , PT ;  /* 0x7f8000000000780b */ /* 0x000fda0003f1c200 */
[----:B------:R-:W-:Y:S01]  /*0a00*/  @P0 FADD.FTZ R2, R0, 1 ;  /* 0x3f80000000020421 */ /* 0x000fe20000010000 */
[----:B------:R-:W-:Y:S06]  /*0a10*/  @P0 BRA `(.L_x_9) ;  /* 0x00000000002c0947 */ /* 0x000fec0003800000 */
[----:B------:R-:W-:-:S13]  /*0a20*/  FSETP.NEU.FTZ.AND P0, PT, |R0|, +INF , PT ;  /* 0x7f8000000000780b */ /* 0x000fda0003f1d200 */
[----:B------:R-:W-:Y:S01]  /*0a30*/  @!P0 MOV R2, R0 ;  /* 0x0000000000028202 */ /* 0x000fe20000000f00 */
[----:B------:R-:W-:Y:S06]  /*0a40*/  @!P0 BRA `(.L_x_9) ;  /* 0x0000000000208947 */ /* 0x000fec0003800000 */
[----:B------:R-:W-:-:S04]  /*0a50*/  FFMA R0, R0, 1.84467440737095516160e+19, RZ ;  /* 0x5f80000000007823 */ /* 0x000fc800000000ff */
[----:B------:R-:W0:Y:S02]  /*0a60*/  MUFU.RSQ R3, R0 ;  /* 0x0000000000037308 */ /* 0x000e240000001400 */
[----:B0-----:R-:W-:Y:S01]  /*0a70*/  FMUL.FTZ R5, R0, R3 ;  /* 0x0000000300057220 */ /* 0x001fe20000410000 */
[----:B------:R-:W-:-:S03]  /*0a80*/  FMUL.FTZ R3, R3, 0.5 ;  /* 0x3f00000003037820 */ /* 0x000fc60000410000 */
[----:B------:R-:W-:-:S04]  /*0a90*/  FADD.FTZ R2, -R5, -RZ ;  /* 0x800000ff05027221 */ /* 0x000fc80000010100 */
[----:B------:R-:W-:-:S04]  /*0aa0*/  FFMA R2, R5, R2, R0 ;  /* 0x0000000205027223 */ /* 0x000fc80000000000 */
[----:B------:R-:W-:-:S04]  /*0ab0*/  FFMA R2, R2, R3, R5 ;  /* 0x0000000302027223 */ /* 0x000fc80000000005 */
[----:B------:R-:W-:-:S07]  /*0ac0*/  FMUL.FTZ R2, R2, 2.3283064365386962891e-10 ;  /* 0x2f80000002027820 */ /* 0x000fce0000410000 */
.L_x_9:
[----:B------:R-:W-:Y:S01]  /*0ad0*/  HFMA2 R3, -RZ, RZ, 0, 0 ;  /* 0x00000000ff037431 */ /* 0x000fe200000001ff */
[----:B------:R-:W-:Y:S01]  /*0ae0*/  MOV R0, R2 ;  /* 0x0000000200007202 */ /* 0x000fe20000000f00 */
[----:B------:R-:W-:-:S04]  /*0af0*/  IMAD.MOV.U32 R2, RZ, RZ, R4 ;  /* 0x000000ffff027224 */ /* 0x000fc800078e0004 */
[----:B------:R-:W-:Y:S05]  /*0b00*/  RET.REL.NODEC R2 `(_Z7computefffffffff) ;  /* 0xfffffff4023c7950 */ /* 0x000fea0003c3ffff */
        .weak           $__internal_1_$__cuda_sm3x_div_rn_noftz_f32_slowpath
        .type           $__internal_1_$__cuda_sm3x_div_rn_noftz_f32_slowpath,@function
        .size           $__internal_1_$__cuda_sm3x_div_rn_noftz_f32_slowpath,(.L_x_20 - $__internal_1_$__cuda_sm3x_div_rn_noftz_f32_slowpath)
$__internal_1_$__cuda_sm3x_div_rn_noftz_f32_slowpath:
[----:B------:R-:W-:Y:S02]  /*0b10*/  SHF.R.U32.HI R9, RZ, 0x17, R3 ;  /* 0x00000017ff097819 */ /* 0x000fe40000011603 */
[----:B------:R-:W-:Y:S02]  /*0b20*/  SHF.R.U32.HI R5, RZ, 0x17, R2 ;  /* 0x00000017ff057819 */ /* 0x000fe40000011602 */
[----:B------:R-:W-:Y:S02]  /*0b30*/  LOP3.LUT R14, R9, 0xff, RZ, 0xc0, !PT ;  /* 0x000000ff090e7812 */ /* 0x000fe400078ec0ff */
[----:B------:R-:W-:Y:S02]  /*0b40*/  LOP3.LUT R12, R5, 0xff, RZ, 0xc0, !PT ;  /* 0x000000ff050c7812 */ /* 0x000fe400078ec0ff */
[----:B------:R-:W-:-:S03]  /*0b50*/  IADD3 R10, PT, PT, R14, -0x1, RZ ;  /* 0xffffffff0e0a7810 */ /* 0x000fc60007ffe0ff */
[----:B------:R-:W-:Y:S01]  /*0b60*/  VIADD R9, R12, 0xffffffff ;  /* 0xffffffff0c097836 */ /* 0x000fe20000000000 */
[----:B------:R-:W-:-:S04]  /*0b70*/  ISETP.GT.U32.AND P0, PT, R10, 0xfd, PT ;  /* 0x000000fd0a00780c */ /* 0x000fc80003f04070 */
[----:B------:R-:W-:-:S13]  /*0b80*/  ISETP.GT.U32.OR P0, PT, R9, 0xfd, P0 ;  /* 0x000000fd0900780c */ /* 0x000fda0000704470 */
[----:B------:R-:W-:Y:S01]  /*0b90*/  @!P0 MOV R5, RZ ;  /* 0x000000ff00058202 */ /* 0x000fe20000000f00 */
[----:B------:R-:W-:Y:S06]  /*0ba0*/  @!P0 BRA `(.L_x_10) ;  /* 0x00000000005c8947 */ /* 0x000fec0003800000 */
[----:B------:R-:W-:Y:S02]  /*0bb0*/  FSETP.GTU.FTZ.AND P0, PT, |R2|, +INF , PT ;  /* 0x7f8000000200780b */ /* 0x000fe40003f1c200 */
[----:B------:R-:W-:-:S04]  /*0bc0*/  FSETP.GTU.FTZ.AND P1, PT, |R3|, +INF , PT ;  /* 0x7f8000000300780b */ /* 0x000fc80003f3c200 */
[----:B------:R-:W-:-:S13]  /*0bd0*/  PLOP3.LUT P0, PT, P0, P1, PT, 0xf8, 0x8f ;  /* 0x00000000008f781c */ /* 0x000fda0000703f70 */
[----:B------:R-:W-:Y:S05]  /*0be0*/  @P0 BRA `(.L_x_11) ;  /* 0x0000000400440947 */ /* 0x000fea0003800000 */
[----:B------:R-:W-:-:S13]  /*0bf0*/  LOP3.LUT P0, RZ, R3, 0x7fffffff, R2, 0xc8, !PT ;  /* 0x7fffffff03ff7812 */ /* 0x000fda000780c802 */
[----:B------:R-:W-:Y:S05]  /*0c00*/  @!P0 BRA `(.L_x_12) ;  /* 0x0000000400348947 */ /* 0x000fea0003800000 */
[C---:B------:R-:W-:Y:S02]  /*0c10*/  FSETP.NEU.FTZ.AND P2, PT, |R2|.reuse, +INF , PT ;  /* 0x7f8000000200780b */ /* 0x040fe40003f5d200 */
[----:B------:R-:W-:Y:S02]  /*0c20*/  FSETP.NEU.FTZ.AND P1, PT, |R3|, +INF , PT ;  /* 0x7f8000000300780b */ /* 0x000fe40003f3d200 */
[----:B------:R-:W-:-:S11]  /*0c30*/  FSETP.NEU.FTZ.AND P0, PT, |R2|, +INF , PT ;  /* 0x7f8000000200780b */ /* 0x000fd60003f1d200 */
[----:B------:R-:W-:Y:S05]  /*0c40*/  @!P1 BRA !P2, `(.L_x_12) ;  /* 0x0000000400249947 */ /* 0x000fea0005000000 */
[----:B------:R-:W-:-:S04]  /*0c50*/  LOP3.LUT P2, RZ, R2, 0x7fffffff, RZ, 0xc0, !PT ;  /* 0x7fffffff02ff7812 */ /* 0x000fc8000784c0ff */
[----:B------:R-:W-:-:S13]  /*0c60*/  PLOP3.LUT P1, PT, P1, P2, PT, 0x2f, 0xf2 ;  /* 0x0000000000f2781c */ /* 0x000fda0000f24577 */
[----:B------:R-:W-:Y:S05]  /*0c70*/  @P1 BRA `(.L_x_13) ;  /* 0x0000000400101947 */ /* 0x000fea0003800000 */
[----:B------:R-:W-:-:S04]  /*0c80*/  LOP3.LUT P1, RZ, R3, 0x7fffffff, RZ, 0xc0, !PT ;  /* 0x7fffffff03ff7812 */ /* 0x000fc8000782c0ff */
[----:B------:R-:W-:-:S13]  /*0c90*/  PLOP3.LUT P0, PT, P0, P1, PT, 0x2f, 0xf2 ;  /* 0x0000000000f2781c */ /* 0x000fda0000702577 */
[----:B------:R-:W-:Y:S05]  /*0ca0*/  @P0 BRA `(.L_x_14) ;  /* 0x0000000000f80947 */ /* 0x000fea0003800000 */
[----:B------:R-:W-:Y:S02]  /*0cb0*/  ISETP.GE.AND P0, PT, R9, RZ, PT ;  /* 0x000000ff0900720c */ /* 0x000fe40003f06270 */
[----:B------:R-:W-:-:S11]  /*0cc0*/  ISETP.GE.AND P1, PT, R10, RZ, PT ;  /* 0x000000ff0a00720c */ /* 0x000fd60003f26270 */
[----:B------:R-:W-:Y:S01]  /*0cd0*/  @P0 MOV R5, RZ ;  /* 0x000000ff00050202 */ /* 0x000fe20000000f00 */
[----:B------:R-:W-:Y:S02]  /*0ce0*/  @!P0 IMAD.MOV.U32 R5, RZ, RZ, -0x40 ;  /* 0xffffffc0ff058424 */ /* 0x000fe400078e00ff */
[----:B------:R-:W-:Y:S01]  /*0cf0*/  @!P0 FFMA R2, R2, 1.84467440737095516160e+19, RZ ;  /* 0x5f80000002028823 */ /* 0x000fe200000000ff */
[----:B------:R-:W-:Y:S02]  /*0d00*/  @!P1 FFMA R3, R3, 1.84467440737095516160e+19, RZ ;  /* 0x5f80000003039823 */ /* 0x000fe400000000ff */
[----:B------:R-:W-:-:S07]  /*0d10*/  @!P1 IADD3 R5, PT, PT, R5, 0x40, RZ ;  /* 0x0000004005059810 */ /* 0x000fce0007ffe0ff */
.L_x_10:
[----:B------:R-:W-:-:S04]  /*0d20*/  LEA R10, R14, 0xc0800000, 0x17 ;  /* 0xc08000000e0a7811 */ /* 0x000fc800078eb8ff */
[----:B------:R-:W-:Y:S01]  /*0d30*/  IADD3 R10, PT, PT, -R10, R3, RZ ;  /* 0x000000030a0a7210 */ /* 0x000fe20007ffe1ff */
[----:B------:R-:W-:-:S03]  /*0d40*/  VIADD R3, R12, 0xffffff81 ;  /* 0xffffff810c037836 */ /* 0x000fc60000000000 */
[----:B------:R0:W1:Y:S01]  /*0d50*/  MUFU.RCP R9, R10 ;  /* 0x0000000a00097308 */ /* 0x0000620000001000 */
[----:B------:R-:W-:Y:S01]  /*0d60*/  FADD.FTZ R11, -R10, -RZ ;  /* 0x800000ff0a0b7221 */ /* 0x000fe20000010100 */
[C---:B------:R-:W-:Y:S01]  /*0d70*/  IMAD R2, R3.reuse, -0x800000, R2 ;  /* 0xff80000003027824 */ /* 0x040fe200078e0202 */
[----:B0-----:R-:W-:-:S04]  /*0d80*/  IADD3 R10, PT, PT, R3, 0x7f, -R14 ;  /* 0x0000007f030a7810 */ /* 0x001fc80007ffe80e */
[----:B------:R-:W-:Y:S01]  /*0d90*/  IADD3 R10, PT, PT, R10, R5, RZ ;  /* 0x000000050a0a7210 */ /* 0x000fe20007ffe0ff */
[----:B-1----:R-:W-:-:S04]  /*0da0*/  FFMA R12, R9, R11, 1 ;  /* 0x3f800000090c7423 */ /* 0x002fc8000000000b */
[----:B------:R-:W-:-:S04]  /*0db0*/  FFMA R16, R9, R12, R9 ;  /* 0x0000000c09107223 */ /* 0x000fc80000000009 */
[----:B------:R-:W-:-:S04]  /*0dc0*/  FFMA R9, R2, R16, RZ ;  /* 0x0000001002097223 */ /* 0x000fc800000000ff */
[----:B------:R-:W-:-:S04]  /*0dd0*/  FFMA R12, R11, R9, R2 ;  /* 0x000000090b0c7223 */ /* 0x000fc80000000002 */
[----:B------:R-:W-:-:S04]  /*0de0*/  FFMA R9, R16, R12, R9 ;  /* 0x0000000c10097223 */ /* 0x000fc80000000009 */
[----:B------:R-:W-:-:S04]  /*0df0*/  FFMA R12, R11, R9, R2 ;  /* 0x000000090b0c7223 */ /* 0x000fc80000000002 */
[----:B------:R-:W-:-:S05]  /*0e00*/  FFMA R2, R16, R12, R9 ;  /* 0x0000000c10027223 */ /* 0x000fca0000000009 */
[----:B------:R-:W-:-:S04]  /*0e10*/  SHF.R.U32.HI R3, RZ, 0x17, R2 ;  /* 0x00000017ff037819 */ /* 0x000fc80000011602 */
[----:B------:R-:W-:-:S04]  /*0e20*/  LOP3.LUT R3, R3, 0xff, RZ, 0xc0, !PT ;  /* 0x000000ff03037812 */ /* 0x000fc800078ec0ff */
[----:B------:R-:W-:-:S05]  /*0e30*/  IADD3 R11, PT, PT, R3, R10, RZ ;  /* 0x0000000a030b7210 */ /* 0x000fca0007ffe0ff */
[----:B------:R-:W-:-:S05]  /*0e40*/  VIADD R3, R11, 0xffffffff ;  /* 0xffffffff0b037836 */ /* 0x000fca0000000000 */
[----:B------:R-:W-:-:S13]  /*0e50*/  ISETP.GE.U32.AND P0, PT, R3, 0xfe, PT ;  /* 0x000000fe0300780c */ /* 0x000fda0003f06070 */
[----:B------:R-:W-:Y:S05]  /*0e60*/  @!P0 BRA `(.L_x_15) ;  /* 0x0000000000808947 */ /* 0x000fea0003800000 */
[----:B------:R-:W-:-:S13]  /*0e70*/  ISETP.GT.AND P0, PT, R11, 0xfe, PT ;  /* 0x000000fe0b00780c */ /* 0x000fda0003f04270 */
[----:B------:R-:W-:Y:S05]  /*0e80*/  @P0 BRA `(.L_x_16) ;  /* 0x00000000006c0947 */ /* 0x000fea0003800000 */
[----:B------:R-:W-:-:S13]  /*0e90*/  ISETP.GE.AND P0, PT, R11, 0x1, PT ;  /* 0x000000010b00780c */ /* 0x000fda0003f06270 */
[----:B------:R-:W-:Y:S05]  /*0ea0*/  @P0 BRA `(.L_x_17) ;  /* 0x0000000000980947 */ /* 0x000fea0003800000 */
[----:B------:R-:W-:Y:S02]  /*0eb0*/  ISETP.GE.AND P0, PT, R11, -0x18, PT ;  /* 0xffffffe80b00780c */ /* 0x000fe40003f06270 */
[----:B------:R-:W-:-:S11]  /*0ec0*/  LOP3.LUT R2, R2, 0x80000000, RZ, 0xc0, !PT ;  /* 0x8000000002027812 */ /* 0x000fd600078ec0ff */
[----:B------:R-:W-:Y:S05]  /*0ed0*/  @!P0 BRA `(.L_x_17) ;  /* 0x00000000008c8947 */ /* 0x000fea0003800000 */
[CCC-:B------:R-:W-:Y:S01]  /*0ee0*/  FFMA.RZ R3, R16.reuse, R12.reuse, R9.reuse ;  /* 0x0000000c10037223 */ /* 0x1c0fe2000000c009 */
[CCC-:B------:R-:W-:Y:S01]  /*0ef0*/  FFMA.RM R10, R16.reuse, R12.reuse, R9.reuse ;  /* 0x0000000c100a7223 */ /* 0x1c0fe20000004009 */
[C---:B------:R-:W-:Y:S02]  /*0f00*/  ISETP.NE.AND P2, PT, R11.reuse, RZ, PT ;  /* 0x000000ff0b00720c */ /* 0x040fe40003f45270 */
[----:B------:R-:W-:Y:S02]  /*0f10*/  ISETP.NE.AND P1, PT, R11, RZ, PT ;  /* 0x000000ff0b00720c */ /* 0x000fe40003f25270 */
[----:B------:R-:W-:Y:S01]  /*0f20*/  LOP3.LUT R5, R3, 0x7fffff, RZ, 0xc0, !PT ;  /* 0x007fffff03057812 */ /* 0x000fe200078ec0ff */
[----:B------:R-:W-:Y:S01]  /*0f30*/  FFMA.RP R3, R16, R12, R9 ;  /* 0x0000000c10037223 */ /* 0x000fe20000008009 */
[----:B------:R-:W-:Y:S02]  /*0f40*/  IADD3 R12, PT, PT, R11, 0x20, RZ ;  /* 0x000000200b0c7810 */ /* 0x000fe40007ffe0ff */
[----:B------:R-:W-:-:S02]  /*0f50*/  LOP3.LUT R5, R5, 0x800000, RZ, 0xfc, !PT ;  /* 0x0080000005057812 */ /* 0x000fc400078efcff */
[----:B------:R-:W-:Y:S02]  /*0f60*/  IADD3 R9, PT, PT, -R11, RZ, RZ ;  /* 0x000000ff0b097210 */ /* 0x000fe40007ffe1ff */
[----:B------:R-:W-:Y:S02]  /*0f70*/  SHF.L.U32 R12, R5, R12, RZ ;  /* 0x0000000c050c7219 */ /* 0x000fe400000006ff */
[----:B------:R-:W-:Y:S02]  /*0f80*/  FSETP.NEU.FTZ.AND P0, PT, R3, R10, PT ;  /* 0x0000000a0300720b */ /* 0x000fe40003f1d000 */
[----:B------:R-:W-:Y:S02]  /*0f90*/  SEL R10, R9, RZ, P2 ;  /* 0x000000ff090a7207 */ /* 0x000fe40001000000 */
[----:B------:R-:W-:Y:S02]  /*0fa0*/  ISETP.NE.AND P1, PT, R12, RZ, P1 ;  /* 0x000000ff0c00720c */ /* 0x000fe40000f25270 */
[----:B------:R-:W-:-:S02]  /*0fb0*/  SHF.R.U32.HI R10, RZ, R10, R5 ;  /* 0x0000000aff0a7219 */ /* 0x000fc40000011605 */
[----:B------:R-:W-:Y:S02]  /*0fc0*/  PLOP3.LUT P0, PT, P0, P1, PT, 0xf8, 0x8f ;  /* 0x00000000008f781c */ /* 0x000fe40000703f70 */
[----:B------:R-:W-:Y:S02]  /*0fd0*/  SHF.R.U32.HI R12, RZ, 0x1, R10 ;  /* 0x00000001ff0c7819 */ /* 0x000fe4000001160a */
[----:B------:R-:W-:-:S04]  /*0fe0*/  SEL R3, RZ, 0x1, !P0 ;  /* 0x00000001ff037807 */ /* 0x000fc80004000000 */
[----:B------:R-:W-:-:S04]  /*0ff0*/  LOP3.LUT R3, R3, 0x1, R12, 0xf8, !PT ;  /* 0x0000000103037812 */ /* 0x000fc800078ef80c */
[----:B------:R-:W-:-:S05]  /*1000*/  LOP3.LUT R3, R3, R10, RZ, 0xc0, !PT ;  /* 0x0000000a03037212 */ /* 0x000fca00078ec0ff */
[----:B------:R-:W-:-:S05]  /*1010*/  IMAD.IADD R3, R12, 0x1, R3 ;  /* 0x000000010c037824 */ /* 0x000fca00078e0203 */
[----:B------:R-:W-:Y:S01]  /*1020*/  LOP3.LUT R2, R3, R2, RZ, 0xfc, !PT ;  /* 0x0000000203027212 */ /* 0x000fe200078efcff */
[----:B------:R-:W-:Y:S06]  /*1030*/  BRA `(.L_x_17) ;  /* 0x0000000000347947 */ /* 0x000fec0003800000 */
.L_x_16:
[----:B------:R-:W-:-:S04]  /*1040*/  LOP3.LUT R2, R2, 0x80000000, RZ, 0xc0, !PT ;  /* 0x8000000002027812 */ /* 0x000fc800078ec0ff */
[----:B------:R-:W-:Y:S01]  /*1050*/  LOP3.LUT R2, R2, 0x7f800000, RZ, 0xfc, !PT ;  /* 0x7f80000002027812 */ /* 0x000fe200078efcff */
[----:B------:R-:W-:Y:S06]  /*1060*/  BRA `(.L_x_17) ;  /* 0x0000000000287947 */ /* 0x000fec0003800000 */
.L_x_15:
[----:B------:R-:W-:Y:S01]  /*1070*/  LEA R2, R10, R2, 0x17 ;  /* 0x000000020a027211 */ /* 0x000fe200078eb8ff */
[----:B------:R-:W-:Y:S06]  /*1080*/  BRA `(.L_x_17) ;  /* 0x0000000000207947 */ /* 0x000fec0003800000 */
.L_x_14:
[----:B------:R-:W-:-:S04]  /*1090*/  LOP3.LUT R2, R3, 0x80000000, R2, 0x48, !PT ;  /* 0x8000000003027812 */ /* 0x000fc800078e4802 */
[----:B------:R-:W-:Y:S01]  /*10a0*/  LOP3.LUT R2, R2, 0x7f800000, RZ, 0xfc, !PT ;  /* 0x7f80000002027812 */ /* 0x000fe200078efcff */
[----:B------:R-:W-:Y:S06]  /*10b0*/  BRA `(.L_x_17) ;  /* 0x0000000000147947 */ /* 0x000fec0003800000 */
.L_x_13:
[----:B------:R-:W-:Y:S01]  /*10c0*/  LOP3.LUT R2, R3, 0x80000000, R2, 0x48, !PT ;  /* 0x8000000003027812 */ /* 0x000fe200078e4802 */
[----:B------:R-:W-:Y:S06]  /*10d0*/  BRA `(.L_x_17) ;  /* 0x00000000000c7947 */ /* 0x000fec0003800000 */
.L_x_12:
[----:B------:R-:W0:Y:S01]  /*10e0*/  MUFU.RSQ R2, -QNAN ;  /* 0xffc0000000027908 */ /* 0x000e220000001400 */
[----:B------:R-:W-:Y:S05]  /*10f0*/  BRA `(.L_x_17) ;  /* 0x0000000000047947 */ /* 0x000fea0003800000 */
.L_x_11:
[----:B------:R-:W-:-:S07]  /*1100*/  FADD.FTZ R2, R2, R3 ;  /* 0x0000000302027221 */ /* 0x000fce0000010000 */
.L_x_17:
[----:B------:R-:W-:-:S04]  /*1110*/  HFMA2 R9, -RZ, RZ, 0, 0 ;  /* 0x00000000ff097431 */ /* 0x000fc800000001ff */
[----:B0-----:R-:W-:Y:S05]  /*1120*/  RET.REL.NODEC R8 `(_Z7computefffffffff) ;  /* 0xffffffec08b47950 */ /* 0x001fea0003c3ffff */
.L_x_18:
[----:B------:R-:W-:-:S00]  /*1130*/  BRA `(.L_x_18) ;  /* 0xfffffffc00fc7947 */ /* 0x000fc0000383ffff */
[----:B------:R-:W-:-:S00]  /*1140*/  NOP ;  /* 0x0000000000007918 */ /* 0x000fc00000000000 */
        /* <DEDUP_REMOVED lines=11> */
.L_x_20:


//--------------------- .nv.global.init           --------------------------
	.section	.nv.global.init,"aw",@progbits
.nv.global.init:
	.type		$str,@object
	.size		$str,(.L_0 - $str)
$str:
        /*0000*/ 	.byte	0x25, 0x2e, 0x31, 0x37, 0x67, 0x0a, 0x00
.L_0:


//--------------------- .nv.shared.reserved.0     --------------------------
	.section	.nv.shared.reserved.0,"aw",@nobits
	.weak		__nv_reservedSMEM_offset_0_alias
	.size		__nv_reservedSMEM_offset_0_alias, 0, 64
	.other		__nv_reservedSMEM_offset_0_alias,@"STO_CUDA_RESERVED_SHARED STV_DEFAULT"
__nv_reservedSMEM_offset_0_alias:
	.zero		0
	.zero		64


//--------------------- .nv.constant0._Z7computefffffffff --------------------------
	.section	.nv.constant0._Z7computefffffffff,"a",@progbits
	.sectionflags	@""
	.align	4
.nv.constant0._Z7computefffffffff:
	.zero		932


//--------------------- SYMBOLS --------------------------

	.type		.nv.reservedSmem.offset0,@object
	.size		.nv.reservedSmem.offset0,0x4
	.type		vprintf,@function
